//
// Generated by NVIDIA NVVM Compiler
//
// Compiler Build ID: CL-36424714
// Cuda compilation tools, release 13.0, V13.0.88
// Based on NVVM 20.0.0
//

.version 9.0
.target sm_100
.address_size 64

	// .globl	_Z13kernel_gflopsPfS_

.visible .entry _Z13kernel_gflopsPfS_(
	.param .u64 .ptr .align 1 _Z13kernel_gflopsPfS__param_0,
	.param .u64 .ptr .align 1 _Z13kernel_gflopsPfS__param_1
)
{
	.reg .b32 	%r<2>;
	.reg .b32 	%f<2>;
	.reg .b64 	%rd<8>;

	ld.param.u64 	%rd1, [_Z13kernel_gflopsPfS__param_0];
	ld.param.u64 	%rd2, [_Z13kernel_gflopsPfS__param_1];
	cvta.to.global.u64 	%rd3, %rd1;
	cvta.to.global.u64 	%rd4, %rd2;
	mov.u32 	%r1, %tid.x;
	mul.wide.u32 	%rd5, %r1, 4;
	add.s64 	%rd6, %rd4, %rd5;
	ld.global.f32 	%f1, [%rd6];
	add.s64 	%rd7, %rd3, %rd5;
	st.global.f32 	[%rd7], %f1;
	ret;

}


// ===== COMPILED SASS (sm_100) =====

	.target	sm_100

	.elftype	@"ET_EXEC"


//--------------------- .note.nv.tkinfo           --------------------------
	.section	.note.nv.tkinfo,"",@"SHT_NOTE"
	.sectionflags	@"SHF_NOTE_NV_TKINFO"
	.tkinfo
        /*0018*/ 	.word	0x00000002
        /*0030*/ 	.string	""
        /*0030*/ 	.string	"ptxas"
        /*0030*/ 	.string	"Cuda compilation tools, release 13.0, V13.0.88"
        /*0030*/ 	.string	"Build cuda_13.0.r13.0/compiler.36424714_0"
        /*0030*/ 	.string	"-arch sm_100 -m 64 "



//--------------------- .note.nv.cuinfo           --------------------------
	.section	.note.nv.cuinfo,"",@"SHT_NOTE"
	.sectionflags	@"SHF_NOTE_NV_CUINFO"
        /*0018*/ 	.short	0x0002
        /*001a*/ 	.short	0x0064
        /*001c*/ 	.short	0x0082
	.zero		2


//--------------------- .nv.info                  --------------------------
	.section	.nv.info,"",@"SHT_CUDA_INFO"
	.align	4


	//----- nvinfo : EIATTR_REGCOUNT
	.align		4
        /*0000*/ 	.byte	0x04, 0x2f
        /*0002*/ 	.short	(.L_1 - .L_0)
	.align		4
.L_0:
        /*0004*/ 	.word	index@(_Z13kernel_gflopsPfS_)
        /*0008*/ 	.word	0x0000000a


	//----- nvinfo : EIATTR_FRAME_SIZE
	.align		4
.L_1:
        /*000c*/ 	.byte	0x04, 0x11
        /*000e*/ 	.short	(.L_3 - .L_2)
	.align		4
.L_2:
        /*0010*/ 	.word	index@(_Z13kernel_gflopsPfS_)
        /*0014*/ 	.word	0x00000000


	//----- nvinfo : EIATTR_MIN_STACK_SIZE
	.align		4
.L_3:
        /*0018*/ 	.byte	0x04, 0x12
        /*001a*/ 	.short	(.L_5 - .L_4)
	.align		4
.L_4:
        /*001c*/ 	.word	index@(_Z13kernel_gflopsPfS_)
        /*0020*/ 	.word	0x00000000
.L_5:


//--------------------- .nv.compat                --------------------------
	.section	.nv.compat,"",@"SHT_CUDA_COMPAT_INFO"
	.align	4
        /*0000*/ 	.byte	0x02, 0x09, 0x00, 0x00, 0x02, 0x02, 0x01, 0x00, 0x02, 0x05, 0x05, 0x00, 0x03, 0x07, 0x01, 0x01
        /*0010*/ 	.byte	0x02, 0x03, 0x00, 0x00, 0x02, 0x06, 0x01, 0x00, 0x04, 0x0b, 0x08, 0x00, 0x09, 0x00, 0x00, 0x00
        /*0020*/ 	.byte	0x00, 0x00, 0x00, 0x00


//--------------------- .nv.info._Z13kernel_gflopsPfS_ --------------------------
	.section	.nv.info._Z13kernel_gflopsPfS_,"",@"SHT_CUDA_INFO"
	.sectionflags	@""
	.align	4


	//----- nvinfo : EIATTR_CUDA_API_VERSION
	.align		4
        /*0000*/ 	.byte	0x04, 0x37
        /*0002*/ 	.short	(.L_7 - .L_6)
.L_6:
        /*0004*/ 	.word	0x00000082


	//----- nvinfo : EIATTR_KPARAM_INFO
	.align		4
.L_7:
        /*0008*/ 	.byte	0x04, 0x17
        /*000a*/ 	.short	(.L_9 - .L_8)
.L_8:
        /*000c*/ 	.word	0x00000000
        /*0010*/ 	.short	0x0001
        /*0012*/ 	.short	0x0008
        /*0014*/ 	.byte	0x00, 0xf5, 0x21, 0x00


	//----- nvinfo : EIATTR_KPARAM_INFO
	.align		4
.L_9:
        /*0018*/ 	.byte	0x04, 0x17
        /*001a*/ 	.short	(.L_11 - .L_10)
.L_10:
        /*001c*/ 	.word	0x00000000
        /*0020*/ 	.short	0x0000
        /*0022*/ 	.short	0x0000
        /*0024*/ 	.byte	0x00, 0xf5, 0x21, 0x00


	//----- nvinfo : EIATTR_SPARSE_MMA_MASK
	.align		4
.L_11:
        /*0028*/ 	.byte	0x03, 0x50
        /*002a*/ 	.short	0x0000


	//----- nvinfo : EIATTR_MAXREG_COUNT
	.align		4
        /*002c*/ 	.byte	0x03, 0x1b
        /*002e*/ 	.short	0x00ff


	//----- nvinfo : EIATTR_MERCURY_ISA_VERSION
	.align		4
        /*0030*/ 	.byte	0x03, 0x5f
        /*0032*/ 	.short	0x0101


	//----- nvinfo : EIATTR_VRC_CTA_INIT_COUNT
	.align		4
        /*0034*/ 	.byte	0x02, 0x4a
	.zero		1
	.zero		1


	//----- nvinfo : EIATTR_EXIT_INSTR_OFFSETS
	.align		4
        /*0038*/ 	.byte	0x04, 0x1c
        /*003a*/ 	.short	(.L_13 - .L_12)


	//   ....[0]....
.L_12:
        /*003c*/ 	.word	0x00000090


	//----- nvinfo : EIATTR_CBANK_PARAM_SIZE
	.align		4
.L_13:
        /*0040*/ 	.byte	0x03, 0x19
        /*0042*/ 	.short	0x0010


	//----- nvinfo : EIATTR_PARAM_CBANK
	.align		4
        /*0044*/ 	.byte	0x04, 0x0a
        /*0046*/ 	.short	(.L_15 - .L_14)
	.align		4
.L_14:
        /*0048*/ 	.word	index@(.nv.constant0._Z13kernel_gflopsPfS_)
        /*004c*/ 	.short	0x0380
        /*004e*/ 	.short	0x0010


	//----- nvinfo : EIATTR_SW_WAR
	.align		4
.L_15:
        /*0050*/ 	.byte	0x04, 0x36
        /*0052*/ 	.short	(.L_17 - .L_16)
.L_16:
        /*0054*/ 	.word	0x00000008
.L_17:


//--------------------- .nv.callgraph             --------------------------
	.section	.nv.callgraph,"",@"SHT_CUDA_CALLGRAPH"
	.align	4
	.sectionentsize	8
	.align		4
        /*0000*/ 	.word	0x00000000
	.align		4
        /*0004*/ 	.word	0xffffffff
	.align		4
        /*0008*/ 	.word	0x00000000
	.align		4
        /*000c*/ 	.word	0xfffffffe
	.align		4
        /*0010*/ 	.word	0x00000000
	.align		4
        /*0014*/ 	.word	0xfffffffd
	.align		4
        /*0018*/ 	.word	0x00000000
	.align		4
        /*001c*/ 	.word	0xfffffffc


//--------------------- .text._Z13kernel_gflopsPfS_ --------------------------
	.section	.text._Z13kernel_gflopsPfS_,"ax",@progbits
	.align	128
        .global         _Z13kernel_gflopsPfS_
        .type           _Z13kernel_gflopsPfS_,@function
        .size           _Z13kernel_gflopsPfS_,(.L_x_1 - _Z13kernel_gflopsPfS_)
        .other          _Z13kernel_gflopsPfS_,@"STO_CUDA_ENTRY STV_DEFAULT"
_Z13kernel_gflopsPfS_:
.text._Z13kernel_gflopsPfS_:
[----:B------:R-:W-:Y:S01]  /*0000*/  LDC R1, c[0x0][0x37c] ;  /* 0x0000df00ff017b82 */ /* 0x000fe20000000800 */
[----:B------:R-:W0:Y:S07]  /*0010*/  S2R R7, SR_TID.X ;  /* 0x0000000000077919 */ /* 0x000e2e0000002100 */
[----:B------:R-:W0:Y:S01]  /*0020*/  LDC.64 R2, c[0x0][0x388] ;  /* 0x0000e200ff027b82 */ /* 0x000e220000000a00 */
[----:B------:R-:W1:Y:S07]  /*0030*/  LDCU.64 UR4, c[0x0][0x358] ;  /* 0x00006b00ff0477ac */ /* 0x000e6e0008000a00 */
[----:B------:R-:W2:Y:S01]  /*0040*/  LDC.64 R4, c[0x0][0x380] ;  /* 0x0000e000ff047b82 */ /* 0x000ea20000000a00 */
[----:B0-----:R-:W-:-:S06]  /*0050*/  IMAD.WIDE.U32 R2, R7, 0x4, R2 ;  /* 0x0000000407027825 */ /* 0x001fcc00078e0002 */
[----:B-1----:R-:W3:Y:S01]  /*0060*/  LDG.E R3, desc[UR4][R2.64] ;  /* 0x0000000402037981 */ /* 0x002ee2000c1e1900 */
[----:B--2---:R-:W-:-:S05]  /*0070*/  IMAD.WIDE.U32 R4, R7, 0x4, R4 ;  /* 0x0000000407047825 */ /* 0x004fca00078e0004 */
[----:B---3--:R-:W-:Y:S01]  /*0080*/  STG.E desc[UR4][R4.64], R3 ;  /* 0x0000000304007986 */ /* 0x008fe2000c101904 */
[----:B------:R-:W-:Y:S05]  /*0090*/  EXIT ;  /* 0x000000000000794d */ /* 0x000fea0003800000 */
.L_x_0:
[----:B------:R-:W-:-:S00]  /*00a0*/  BRA `(.L_x_0) ;  /* 0xfffffffc00fc7947 */ /* 0x000fc0000383ffff */
[----:B------:R-:W-:-:S00]  /*00b0*/  NOP ;  /* 0x0000000000007918 */ /* 0x000fc00000000000 */
        /* <DEDUP_REMOVED lines=12> */
.L_x_1:


//--------------------- .nv.shared.reserved.0     --------------------------
	.section	.nv.shared.reserved.0,"aw",@nobits
	.weak		__nv_reservedSMEM_offset_0_alias
	.size		__nv_reservedSMEM_offset_0_alias, 0, 64
	.other		__nv_reservedSMEM_offset_0_alias,@"STO_CUDA_RESERVED_SHARED STV_DEFAULT"
__nv_reservedSMEM_offset_0_alias:
	.zero		0
	.zero		64


//--------------------- .nv.constant0._Z13kernel_gflopsPfS_ --------------------------
	.section	.nv.constant0._Z13kernel_gflopsPfS_,"a",@progbits
	.sectionflags	@""
	.align	4
.nv.constant0._Z13kernel_gflopsPfS_:
	.zero		912


//--------------------- SYMBOLS --------------------------

	.type		.nv.reservedSmem.offset0,@object
	.size		.nv.reservedSmem.offset0,0x4
